//
// Generated by NVIDIA NVVM Compiler
//
// Compiler Build ID: CL-36424714
// Cuda compilation tools, release 13.0, V13.0.88
// Based on NVVM 20.0.0
//

.version 9.0
.target sm_100
.address_size 64

	// .globl	_Z11sgemm_naiveiiifPKfS0_fPf

.visible .entry _Z11sgemm_naiveiiifPKfS0_fPf(
	.param .u32 _Z11sgemm_naiveiiifPKfS0_fPf_param_0,
	.param .u32 _Z11sgemm_naiveiiifPKfS0_fPf_param_1,
	.param .u32 _Z11sgemm_naiveiiifPKfS0_fPf_param_2,
	.param .f32 _Z11sgemm_naiveiiifPKfS0_fPf_param_3,
	.param .u64 .ptr .align 1 _Z11sgemm_naiveiiifPKfS0_fPf_param_4,
	.param .u64 .ptr .align 1 _Z11sgemm_naiveiiifPKfS0_fPf_param_5,
	.param .f32 _Z11sgemm_naiveiiifPKfS0_fPf_param_6,
	.param .u64 .ptr .align 1 _Z11sgemm_naiveiiifPKfS0_fPf_param_7
)
{
	.reg .pred 	%p<13>;
	.reg .b32 	%r<94>;
	.reg .b32 	%f<73>;
	.reg .b64 	%rd<70>;

	ld.param.u32 	%r46, [_Z11sgemm_naiveiiifPKfS0_fPf_param_0];
	ld.param.u32 	%r47, [_Z11sgemm_naiveiiifPKfS0_fPf_param_1];
	ld.param.u32 	%r45, [_Z11sgemm_naiveiiifPKfS0_fPf_param_2];
	ld.param.f32 	%f13, [_Z11sgemm_naiveiiifPKfS0_fPf_param_3];
	ld.param.u64 	%rd4, [_Z11sgemm_naiveiiifPKfS0_fPf_param_4];
	ld.param.u64 	%rd5, [_Z11sgemm_naiveiiifPKfS0_fPf_param_5];
	ld.param.f32 	%f14, [_Z11sgemm_naiveiiifPKfS0_fPf_param_6];
	cvta.to.global.u64 	%rd1, %rd5;
	cvta.to.global.u64 	%rd2, %rd4;
	mov.u32 	%r48, %ctaid.x;
	mov.u32 	%r49, %ntid.y;
	mov.u32 	%r50, %tid.y;
	mad.lo.s32 	%r1, %r48, %r49, %r50;
	mov.u32 	%r51, %ctaid.y;
	mov.u32 	%r52, %ntid.x;
	mul.lo.s32 	%r2, %r51, %r52;
	mov.u32 	%r3, %tid.x;
	add.s32 	%r53, %r2, %r3;
	setp.ge.u32 	%p1, %r1, %r46;
	setp.ge.u32 	%p2, %r53, %r47;
	or.pred  	%p3, %p1, %p2;
	@%p3 bra 	$L__BB0_14;
	setp.lt.s32 	%p4, %r45, 1;
	mov.f32 	%f72, 0f00000000;
	@%p4 bra 	$L__BB0_13;
	mul.lo.s32 	%r5, %r45, %r1;
	and.b32  	%r6, %r45, 7;
	setp.lt.u32 	%p5, %r45, 8;
	mov.f32 	%f72, 0f00000000;
	mov.b32 	%r92, 0;
	@%p5 bra 	$L__BB0_5;
	and.b32  	%r92, %r45, 2147483640;
	neg.s32 	%r90, %r92;
	add.s32 	%r55, %r3, %r47;
	add.s32 	%r89, %r55, %r2;
	shl.b32 	%r10, %r47, 3;
	shl.b32 	%r56, %r47, 1;
	add.s32 	%r88, %r53, %r56;
	mad.lo.s32 	%r87, %r47, 3, %r53;
	shl.b32 	%r57, %r47, 2;
	add.s32 	%r86, %r53, %r57;
	mad.lo.s32 	%r85, %r47, 5, %r53;
	mad.lo.s32 	%r84, %r47, 6, %r53;
	mad.lo.s32 	%r83, %r47, 7, %r53;
	add.s32 	%r81, %r5, 3;
	mov.f32 	%f72, 0f00000000;
	mov.u32 	%r82, %r53;
$L__BB0_4:
	.pragma "nounroll";
	add.s32 	%r58, %r81, -3;
	mul.wide.u32 	%rd6, %r58, 4;
	add.s64 	%rd7, %rd2, %rd6;
	ld.global.f32 	%f19, [%rd7];
	mul.wide.u32 	%rd8, %r82, 4;
	add.s64 	%rd9, %rd1, %rd8;
	ld.global.f32 	%f20, [%rd9];
	fma.rn.f32 	%f21, %f19, %f20, %f72;
	add.s32 	%r59, %r81, -2;
	mul.wide.u32 	%rd10, %r59, 4;
	add.s64 	%rd11, %rd2, %rd10;
	ld.global.f32 	%f22, [%rd11];
	mul.wide.u32 	%rd12, %r89, 4;
	add.s64 	%rd13, %rd1, %rd12;
	ld.global.f32 	%f23, [%rd13];
	fma.rn.f32 	%f24, %f22, %f23, %f21;
	add.s32 	%r60, %r81, -1;
	mul.wide.u32 	%rd14, %r60, 4;
	add.s64 	%rd15, %rd2, %rd14;
	ld.global.f32 	%f25, [%rd15];
	mul.wide.u32 	%rd16, %r88, 4;
	add.s64 	%rd17, %rd1, %rd16;
	ld.global.f32 	%f26, [%rd17];
	fma.rn.f32 	%f27, %f25, %f26, %f24;
	add.s32 	%r61, %r81, 4;
	mul.wide.u32 	%rd18, %r81, 4;
	add.s64 	%rd19, %rd2, %rd18;
	ld.global.f32 	%f28, [%rd19];
	mul.wide.u32 	%rd20, %r87, 4;
	add.s64 	%rd21, %rd1, %rd20;
	ld.global.f32 	%f29, [%rd21];
	fma.rn.f32 	%f30, %f28, %f29, %f27;
	add.s32 	%r62, %r81, 1;
	mul.wide.u32 	%rd22, %r62, 4;
	add.s64 	%rd23, %rd2, %rd22;
	ld.global.f32 	%f31, [%rd23];
	mul.wide.u32 	%rd24, %r86, 4;
	add.s64 	%rd25, %rd1, %rd24;
	ld.global.f32 	%f32, [%rd25];
	fma.rn.f32 	%f33, %f31, %f32, %f30;
	add.s32 	%r63, %r81, 2;
	mul.wide.u32 	%rd26, %r63, 4;
	add.s64 	%rd27, %rd2, %rd26;
	ld.global.f32 	%f34, [%rd27];
	mul.wide.u32 	%rd28, %r85, 4;
	add.s64 	%rd29, %rd1, %rd28;
	ld.global.f32 	%f35, [%rd29];
	fma.rn.f32 	%f36, %f34, %f35, %f33;
	add.s32 	%r64, %r81, 3;
	mul.wide.u32 	%rd30, %r64, 4;
	add.s64 	%rd31, %rd2, %rd30;
	ld.global.f32 	%f37, [%rd31];
	mul.wide.u32 	%rd32, %r84, 4;
	add.s64 	%rd33, %rd1, %rd32;
	ld.global.f32 	%f38, [%rd33];
	fma.rn.f32 	%f39, %f37, %f38, %f36;
	mul.wide.u32 	%rd34, %r61, 4;
	add.s64 	%rd35, %rd2, %rd34;
	ld.global.f32 	%f40, [%rd35];
	mul.wide.u32 	%rd36, %r83, 4;
	add.s64 	%rd37, %rd1, %rd36;
	ld.global.f32 	%f41, [%rd37];
	fma.rn.f32 	%f72, %f40, %f41, %f39;
	add.s32 	%r90, %r90, 8;
	add.s32 	%r89, %r89, %r10;
	add.s32 	%r88, %r88, %r10;
	add.s32 	%r87, %r87, %r10;
	add.s32 	%r86, %r86, %r10;
	add.s32 	%r85, %r85, %r10;
	add.s32 	%r84, %r84, %r10;
	add.s32 	%r83, %r83, %r10;
	add.s32 	%r82, %r82, %r10;
	add.s32 	%r81, %r81, 8;
	setp.ne.s32 	%p6, %r90, 0;
	@%p6 bra 	$L__BB0_4;
$L__BB0_5:
	setp.eq.s32 	%p7, %r6, 0;
	@%p7 bra 	$L__BB0_13;
	and.b32  	%r39, %r45, 3;
	setp.lt.u32 	%p8, %r6, 4;
	@%p8 bra 	$L__BB0_8;
	add.s32 	%r65, %r92, %r5;
	mul.wide.u32 	%rd38, %r65, 4;
	add.s64 	%rd39, %rd2, %rd38;
	ld.global.f32 	%f43, [%rd39];
	mad.lo.s32 	%r66, %r92, %r47, %r53;
	mul.wide.u32 	%rd40, %r66, 4;
	add.s64 	%rd41, %rd1, %rd40;
	ld.global.f32 	%f44, [%rd41];
	fma.rn.f32 	%f45, %f43, %f44, %f72;
	add.s32 	%r67, %r65, 1;
	mul.wide.u32 	%rd42, %r67, 4;
	add.s64 	%rd43, %rd2, %rd42;
	ld.global.f32 	%f46, [%rd43];
	add.s32 	%r68, %r66, %r47;
	mul.wide.u32 	%rd44, %r68, 4;
	add.s64 	%rd45, %rd1, %rd44;
	ld.global.f32 	%f47, [%rd45];
	fma.rn.f32 	%f48, %f46, %f47, %f45;
	add.s32 	%r69, %r65, 2;
	mul.wide.u32 	%rd46, %r69, 4;
	add.s64 	%rd47, %rd2, %rd46;
	ld.global.f32 	%f49, [%rd47];
	add.s32 	%r70, %r68, %r47;
	mul.wide.u32 	%rd48, %r70, 4;
	add.s64 	%rd49, %rd1, %rd48;
	ld.global.f32 	%f50, [%rd49];
	fma.rn.f32 	%f51, %f49, %f50, %f48;
	add.s32 	%r71, %r65, 3;
	mul.wide.u32 	%rd50, %r71, 4;
	add.s64 	%rd51, %rd2, %rd50;
	ld.global.f32 	%f52, [%rd51];
	add.s32 	%r72, %r70, %r47;
	mul.wide.u32 	%rd52, %r72, 4;
	add.s64 	%rd53, %rd1, %rd52;
	ld.global.f32 	%f53, [%rd53];
	fma.rn.f32 	%f72, %f52, %f53, %f51;
	add.s32 	%r92, %r92, 4;
$L__BB0_8:
	setp.eq.s32 	%p9, %r39, 0;
	@%p9 bra 	$L__BB0_13;
	setp.eq.s32 	%p10, %r39, 1;
	@%p10 bra 	$L__BB0_11;
	add.s32 	%r73, %r92, %r5;
	mul.wide.u32 	%rd54, %r73, 4;
	add.s64 	%rd55, %rd2, %rd54;
	ld.global.f32 	%f55, [%rd55];
	mad.lo.s32 	%r74, %r92, %r47, %r53;
	mul.wide.u32 	%rd56, %r74, 4;
	add.s64 	%rd57, %rd1, %rd56;
	ld.global.f32 	%f56, [%rd57];
	fma.rn.f32 	%f57, %f55, %f56, %f72;
	add.s32 	%r75, %r73, 1;
	mul.wide.u32 	%rd58, %r75, 4;
	add.s64 	%rd59, %rd2, %rd58;
	ld.global.f32 	%f58, [%rd59];
	add.s32 	%r76, %r74, %r47;
	mul.wide.u32 	%rd60, %r76, 4;
	add.s64 	%rd61, %rd1, %rd60;
	ld.global.f32 	%f59, [%rd61];
	fma.rn.f32 	%f72, %f58, %f59, %f57;
	add.s32 	%r92, %r92, 2;
$L__BB0_11:
	and.b32  	%r77, %r45, 1;
	setp.eq.b32 	%p11, %r77, 1;
	not.pred 	%p12, %p11;
	@%p12 bra 	$L__BB0_13;
	add.s32 	%r78, %r92, %r5;
	mul.wide.u32 	%rd62, %r78, 4;
	add.s64 	%rd63, %rd2, %rd62;
	ld.global.f32 	%f60, [%rd63];
	mad.lo.s32 	%r79, %r92, %r47, %r53;
	mul.wide.u32 	%rd64, %r79, 4;
	add.s64 	%rd65, %rd1, %rd64;
	ld.global.f32 	%f61, [%rd65];
	fma.rn.f32 	%f72, %f60, %f61, %f72;
$L__BB0_13:
	ld.param.u64 	%rd69, [_Z11sgemm_naiveiiifPKfS0_fPf_param_7];
	mad.lo.s32 	%r80, %r47, %r1, %r53;
	cvta.to.global.u64 	%rd66, %rd69;
	mul.wide.u32 	%rd67, %r80, 4;
	add.s64 	%rd68, %rd66, %rd67;
	ld.global.f32 	%f62, [%rd68];
	mul.f32 	%f63, %f14, %f62;
	fma.rn.f32 	%f64, %f13, %f72, %f63;
	st.global.f32 	[%rd68], %f64;
$L__BB0_14:
	ret;

}


// ===== COMPILED SASS (sm_100) =====

	.target	sm_100

	.elftype	@"ET_EXEC"


//--------------------- .note.nv.tkinfo           --------------------------
	.section	.note.nv.tkinfo,"",@"SHT_NOTE"
	.sectionflags	@"SHF_NOTE_NV_TKINFO"
	.tkinfo
        /*0018*/ 	.word	0x00000002
        /*0030*/ 	.string	""
        /*0030*/ 	.string	"ptxas"
        /*0030*/ 	.string	"Cuda compilation tools, release 13.0, V13.0.88"
        /*0030*/ 	.string	"Build cuda_13.0.r13.0/compiler.36424714_0"
        /*0030*/ 	.string	"-arch sm_100 -m 64 "



//--------------------- .note.nv.cuinfo           --------------------------
	.section	.note.nv.cuinfo,"",@"SHT_NOTE"
	.sectionflags	@"SHF_NOTE_NV_CUINFO"
        /*0018*/ 	.short	0x0002
        /*001a*/ 	.short	0x0064
        /*001c*/ 	.short	0x0082
	.zero		2


//--------------------- .nv.info                  --------------------------
	.section	.nv.info,"",@"SHT_CUDA_INFO"
	.align	4


	//----- nvinfo : EIATTR_REGCOUNT
	.align		4
        /*0000*/ 	.byte	0x04, 0x2f
        /*0002*/ 	.short	(.L_1 - .L_0)
	.align		4
.L_0:
        /*0004*/ 	.word	index@(_Z11sgemm_naiveiiifPKfS0_fPf)
        /*0008*/ 	.word	0x00000020


	//----- nvinfo : EIATTR_FRAME_SIZE
	.align		4
.L_1:
        /*000c*/ 	.byte	0x04, 0x11
        /*000e*/ 	.short	(.L_3 - .L_2)
	.align		4
.L_2:
        /*0010*/ 	.word	index@(_Z11sgemm_naiveiiifPKfS0_fPf)
        /*0014*/ 	.word	0x00000000


	//----- nvinfo : EIATTR_MIN_STACK_SIZE
	.align		4
.L_3:
        /*0018*/ 	.byte	0x04, 0x12
        /*001a*/ 	.short	(.L_5 - .L_4)
	.align		4
.L_4:
        /*001c*/ 	.word	index@(_Z11sgemm_naiveiiifPKfS0_fPf)
        /*0020*/ 	.word	0x00000000
.L_5:


//--------------------- .nv.compat                --------------------------
	.section	.nv.compat,"",@"SHT_CUDA_COMPAT_INFO"
	.align	4
        /*0000*/ 	.byte	0x02, 0x09, 0x00, 0x00, 0x02, 0x02, 0x01, 0x00, 0x02, 0x05, 0x05, 0x00, 0x03, 0x07, 0x01, 0x01
        /*0010*/ 	.byte	0x02, 0x03, 0x00, 0x00, 0x02, 0x06, 0x01, 0x00, 0x04, 0x0b, 0x08, 0x00, 0x09, 0x00, 0x00, 0x00
        /*0020*/ 	.byte	0x00, 0x00, 0x00, 0x00


//--------------------- .nv.info._Z11sgemm_naiveiiifPKfS0_fPf --------------------------
	.section	.nv.info._Z11sgemm_naiveiiifPKfS0_fPf,"",@"SHT_CUDA_INFO"
	.sectionflags	@""
	.align	4


	//----- nvinfo : EIATTR_CUDA_API_VERSION
	.align		4
        /*0000*/ 	.byte	0x04, 0x37
        /*0002*/ 	.short	(.L_7 - .L_6)
.L_6:
        /*0004*/ 	.word	0x00000082


	//----- nvinfo : EIATTR_KPARAM_INFO
	.align		4
.L_7:
        /*0008*/ 	.byte	0x04, 0x17
        /*000a*/ 	.short	(.L_9 - .L_8)
.L_8:
        /*000c*/ 	.word	0x00000000
        /*0010*/ 	.short	0x0007
        /*0012*/ 	.short	0x0028
        /*0014*/ 	.byte	0x00, 0xf5, 0x21, 0x00


	//----- nvinfo : EIATTR_KPARAM_INFO
	.align		4
.L_9:
        /*0018*/ 	.byte	0x04, 0x17
        /*001a*/ 	.short	(.L_11 - .L_10)
.L_10:
        /*001c*/ 	.word	0x00000000
        /*0020*/ 	.short	0x0006
        /*0022*/ 	.short	0x0020
        /*0024*/ 	.byte	0x00, 0xf0, 0x11, 0x00


	//----- nvinfo : EIATTR_KPARAM_INFO
	.align		4
.L_11:
        /*0028*/ 	.byte	0x04, 0x17
        /*002a*/ 	.short	(.L_13 - .L_12)
.L_12:
        /*002c*/ 	.word	0x00000000
        /*0030*/ 	.short	0x0005
        /*0032*/ 	.short	0x0018
        /*0034*/ 	.byte	0x00, 0xf5, 0x21, 0x00


	//----- nvinfo : EIATTR_KPARAM_INFO
	.align		4
.L_13:
        /*0038*/ 	.byte	0x04, 0x17
        /*003a*/ 	.short	(.L_15 - .L_14)
.L_14:
        /*003c*/ 	.word	0x00000000
        /*0040*/ 	.short	0x0004
        /*0042*/ 	.short	0x0010
        /*0044*/ 	.byte	0x00, 0xf5, 0x21, 0x00


	//----- nvinfo : EIATTR_KPARAM_INFO
	.align		4
.L_15:
        /*0048*/ 	.byte	0x04, 0x17
        /*004a*/ 	.short	(.L_17 - .L_16)
.L_16:
        /*004c*/ 	.word	0x00000000
        /*0050*/ 	.short	0x0003
        /*0052*/ 	.short	0x000c
        /*0054*/ 	.byte	0x00, 0xf0, 0x11, 0x00


	//----- nvinfo : EIATTR_KPARAM_INFO
	.align		4
.L_17:
        /*0058*/ 	.byte	0x04, 0x17
        /*005a*/ 	.short	(.L_19 - .L_18)
.L_18:
        /*005c*/ 	.word	0x00000000
        /*0060*/ 	.short	0x0002
        /*0062*/ 	.short	0x0008
        /*0064*/ 	.byte	0x00, 0xf0, 0x11, 0x00


	//----- nvinfo : EIATTR_KPARAM_INFO
	.align		4
.L_19:
        /*0068*/ 	.byte	0x04, 0x17
        /*006a*/ 	.short	(.L_21 - .L_20)
.L_20:
        /*006c*/ 	.word	0x00000000
        /*0070*/ 	.short	0x0001
        /*0072*/ 	.short	0x0004
        /*0074*/ 	.byte	0x00, 0xf0, 0x11, 0x00


	//----- nvinfo : EIATTR_KPARAM_INFO
	.align		4
.L_21:
        /*0078*/ 	.byte	0x04, 0x17
        /*007a*/ 	.short	(.L_23 - .L_22)
.L_22:
        /*007c*/ 	.word	0x00000000
        /*0080*/ 	.short	0x0000
        /*0082*/ 	.short	0x0000
        /*0084*/ 	.byte	0x00, 0xf0, 0x11, 0x00


	//----- nvinfo : EIATTR_SPARSE_MMA_MASK
	.align		4
.L_23:
        /*0088*/ 	.byte	0x03, 0x50
        /*008a*/ 	.short	0x0000


	//----- nvinfo : EIATTR_MAXREG_COUNT
	.align		4
        /*008c*/ 	.byte	0x03, 0x1b
        /*008e*/ 	.short	0x00ff


	//----- nvinfo : EIATTR_MERCURY_ISA_VERSION
	.align		4
        /*0090*/ 	.byte	0x03, 0x5f
        /*0092*/ 	.short	0x0101


	//----- nvinfo : EIATTR_VRC_CTA_INIT_COUNT
	.align		4
        /*0094*/ 	.byte	0x02, 0x4a
	.zero		1
	.zero		1


	//----- nvinfo : EIATTR_EXIT_INSTR_OFFSETS
	.align		4
        /*0098*/ 	.byte	0x04, 0x1c
        /*009a*/ 	.short	(.L_25 - .L_24)


	//   ....[0]....
.L_24:
        /*009c*/ 	.word	0x000000d0


	//   ....[1]....
        /*00a0*/ 	.word	0x00000ad0


	//----- nvinfo : EIATTR_CBANK_PARAM_SIZE
	.align		4
.L_25:
        /*00a4*/ 	.byte	0x03, 0x19
        /*00a6*/ 	.short	0x0030


	//----- nvinfo : EIATTR_PARAM_CBANK
	.align		4
        /*00a8*/ 	.byte	0x04, 0x0a
        /*00aa*/ 	.short	(.L_27 - .L_26)
	.align		4
.L_26:
        /*00ac*/ 	.word	index@(.nv.constant0._Z11sgemm_naiveiiifPKfS0_fPf)
        /*00b0*/ 	.short	0x0380
        /*00b2*/ 	.short	0x0030


	//----- nvinfo : EIATTR_SW_WAR
	.align		4
.L_27:
        /*00b4*/ 	.byte	0x04, 0x36
        /*00b6*/ 	.short	(.L_29 - .L_28)
.L_28:
        /*00b8*/ 	.word	0x00000008
.L_29:


//--------------------- .nv.callgraph             --------------------------
	.section	.nv.callgraph,"",@"SHT_CUDA_CALLGRAPH"
	.align	4
	.sectionentsize	8
	.align		4
        /*0000*/ 	.word	0x00000000
	.align		4
        /*0004*/ 	.word	0xffffffff
	.align		4
        /*0008*/ 	.word	0x00000000
	.align		4
        /*000c*/ 	.word	0xfffffffe
	.align		4
        /*0010*/ 	.word	0x00000000
	.align		4
        /*0014*/ 	.word	0xfffffffd
	.align		4
        /*0018*/ 	.word	0x00000000
	.align		4
        /*001c*/ 	.word	0xfffffffc


//--------------------- .text._Z11sgemm_naiveiiifPKfS0_fPf --------------------------
	.section	.text._Z11sgemm_naiveiiifPKfS0_fPf,"ax",@progbits
	.align	128
        .global         _Z11sgemm_naiveiiifPKfS0_fPf
        .type           _Z11sgemm_naiveiiifPKfS0_fPf,@function
        .size           _Z11sgemm_naiveiiifPKfS0_fPf,(.L_x_5 - _Z11sgemm_naiveiiifPKfS0_fPf)
        .other          _Z11sgemm_naiveiiifPKfS0_fPf,@"STO_CUDA_ENTRY STV_DEFAULT"
_Z11sgemm_naiveiiifPKfS0_fPf:
.text._Z11sgemm_naiveiiifPKfS0_fPf:
[----:B------:R-:W-:Y:S01]  /*0000*/  LDC R1, c[0x0][0x37c] ;  /* 0x0000df00ff017b82 */ /* 0x000fe20000000800 */
[----:B------:R-:W0:Y:S07]  /*0010*/  S2R R8, SR_TID.X ;  /* 0x0000000000087919 */ /* 0x000e2e0000002100 */
[----:B------:R-:W1:Y:S01]  /*0020*/  S2UR UR4, SR_CTAID.Y ;  /* 0x00000000000479c3 */ /* 0x000e620000002600 */
[----:B------:R-:W2:Y:S07]  /*0030*/  S2R R2, SR_TID.Y ;  /* 0x0000000000027919 */ /* 0x000eae0000002200 */
[----:B------:R-:W2:Y:S01]  /*0040*/  LDC R3, c[0x0][0x364] ;  /* 0x0000d900ff037b82 */ /* 0x000ea20000000800 */
[----:B------:R-:W1:Y:S07]  /*0050*/  LDCU UR5, c[0x0][0x360] ;  /* 0x00006c00ff0577ac */ /* 0x000e6e0008000800 */
[----:B------:R-:W2:Y:S08]  /*0060*/  S2UR UR6, SR_CTAID.X ;  /* 0x00000000000679c3 */ /* 0x000eb00000002500 */
[----:B------:R-:W3:Y:S01]  /*0070*/  LDC.64 R4, c[0x0][0x380] ;  /* 0x0000e000ff047b82 */ /* 0x000ee20000000a00 */
[----:B-1----:R-:W-:-:S06]  /*0080*/  UIMAD UR4, UR4, UR5, URZ ;  /* 0x00000005040472a4 */ /* 0x002fcc000f8e02ff */
[----:B0-----:R-:W-:Y:S01]  /*0090*/  IADD3 R0, PT, PT, R8, UR4, RZ ;  /* 0x0000000408007c10 */ /* 0x001fe2000fffe0ff */
[----:B--2---:R-:W-:-:S03]  /*00a0*/  IMAD R3, R3, UR6, R2 ;  /* 0x0000000603037c24 */ /* 0x004fc6000f8e0202 */
[----:B---3--:R-:W-:-:S04]  /*00b0*/  ISETP.GE.U32.AND P0, PT, R0, R5, PT ;  /* 0x000000050000720c */ /* 0x008fc80003f06070 */
[----:B------:R-:W-:-:S13]  /*00c0*/  ISETP.GE.U32.OR P0, PT, R3, R4, P0 ;  /* 0x000000040300720c */ /* 0x000fda0000706470 */
[----:B------:R-:W-:Y:S05]  /*00d0*/  @P0 EXIT ;  /* 0x000000000000094d */ /* 0x000fea0003800000 */
[----:B------:R-:W0:Y:S01]  /*00e0*/  LDC R2, c[0x0][0x388] ;  /* 0x0000e200ff027b82 */ /* 0x000e220000000800 */
[----:B------:R-:W1:Y:S01]  /*00f0*/  LDCU.64 UR6, c[0x0][0x358] ;  /* 0x00006b00ff0677ac */ /* 0x000e620008000a00 */
[----:B------:R-:W-:Y:S01]  /*0100*/  HFMA2 R25, -RZ, RZ, 0, 0 ;  /* 0x00000000ff197431 */ /* 0x000fe200000001ff */
[----:B0-----:R-:W-:-:S13]  /*0110*/  ISETP.GE.AND P0, PT, R2, 0x1, PT ;  /* 0x000000010200780c */ /* 0x001fda0003f06270 */
[----:B-1----:R-:W-:Y:S05]  /*0120*/  @!P0 BRA `(.L_x_0) ;  /* 0x0000000800448947 */ /* 0x002fea0003800000 */
[C---:B------:R-:W-:Y:S02]  /*0130*/  ISETP.GE.U32.AND P1, PT, R2.reuse, 0x8, PT ;  /* 0x000000080200780c */ /* 0x040fe40003f26070 */
[----:B------:R-:W-:Y:S02]  /*0140*/  LOP3.LUT R6, R2, 0x7, RZ, 0xc0, !PT ;  /* 0x0000000702067812 */ /* 0x000fe400078ec0ff */
[----:B------:R-:W-:Y:S02]  /*0150*/  MOV R25, RZ ;  /* 0x000000ff00197202 */ /* 0x000fe40000000f00 */
[----:B------:R-:W-:Y:S02]  /*0160*/  ISETP.NE.AND P0, PT, R6, RZ, PT ;  /* 0x000000ff0600720c */ /* 0x000fe40003f05270 */
[----:B------:R-:W-:-:S05]  /*0170*/  MOV R7, RZ ;  /* 0x000000ff00077202 */ /* 0x000fca0000000f00 */
[----:B------:R-:W-:Y:S06]  /*0180*/  @!P1 BRA `(.L_x_1) ;  /* 0x0000000400249947 */ /* 0x000fec0003800000 */
[----:B------:R-:W-:Y:S01]  /*0190*/  LOP3.LUT R7, R2, 0x7ffffff8, RZ, 0xc0, !PT ;  /* 0x7ffffff802077812 */ /* 0x000fe200078ec0ff */
[C---:B------:R-:W-:Y:S01]  /*01a0*/  IMAD R10, R5.reuse, 0x3, R0 ;  /* 0x00000003050a7824 */ /* 0x040fe200078e0200 */
[C---:B------:R-:W-:Y:S01]  /*01b0*/  IADD3 R4, PT, PT, R5.reuse, UR4, R8 ;  /* 0x0000000405047c10 */ /* 0x040fe2000fffe008 */
[C-C-:B------:R-:W-:Y:S01]  /*01c0*/  IMAD R14, R5.reuse, 0x5, R0.reuse ;  /* 0x00000005050e7824 */ /* 0x140fe200078e0200 */
[CC--:B------:R-:W-:Y:S01]  /*01d0*/  LEA R8, R5.reuse, R0.reuse, 0x1 ;  /* 0x0000000005087211 */ /* 0x0c0fe200078e08ff */
[C-C-:B------:R-:W-:Y:S01]  /*01e0*/  IMAD R9, R5.reuse, 0x6, R0.reuse ;  /* 0x0000000605097824 */ /* 0x140fe200078e0200 */
[C---:B------:R-:W-:Y:S01]  /*01f0*/  LEA R12, R5.reuse, R0, 0x2 ;  /* 0x00000000050c7211 */ /* 0x040fe200078e10ff */
[----:B------:R-:W-:Y:S01]  /*0200*/  IMAD R11, R5, 0x7, R0 ;  /* 0x00000007050b7824 */ /* 0x000fe200078e0200 */
[----:B------:R-:W-:Y:S01]  /*0210*/  MOV R25, RZ ;  /* 0x000000ff00197202 */ /* 0x000fe20000000f00 */
[----:B------:R-:W-:Y:S01]  /*0220*/  IMAD R15, R3, R2, 0x3 ;  /* 0x00000003030f7424 */ /* 0x000fe200078e0202 */
[----:B------:R-:W-:-:S02]  /*0230*/  MOV R13, R0 ;  /* 0x00000000000d7202 */ /* 0x000fc40000000f00 */
[----:B------:R-:W-:-:S07]  /*0240*/  IADD3 R24, PT, PT, -R7, RZ, RZ ;  /* 0x000000ff07187210 */ /* 0x000fce0007ffe1ff */
.L_x_2:
[----:B------:R-:W0:Y:S01]  /*0250*/  LDC.64 R20, c[0x0][0x390] ;  /* 0x0000e400ff147b82 */ /* 0x000e220000000a00 */
[----:B------:R-:W-:-:S07]  /*0260*/  IADD3 R23, PT, PT, R15, -0x3, RZ ;  /* 0xfffffffd0f177810 */ /* 0x000fce0007ffe0ff */
[----:B------:R-:W1:Y:S01]  /*0270*/  LDC.64 R16, c[0x0][0x398] ;  /* 0x0000e600ff107b82 */ /* 0x000e620000000a00 */
[----:B0-----:R-:W-:-:S06]  /*0280*/  IMAD.WIDE.U32 R22, R23, 0x4, R20 ;  /* 0x0000000417167825 */ /* 0x001fcc00078e0014 */
[----:B------:R-:W2:Y:S01]  /*0290*/  LDG.E R22, desc[UR6][R22.64] ;  /* 0x0000000616167981 */ /* 0x000ea2000c1e1900 */
[----:B-1----:R-:W-:-:S06]  /*02a0*/  IMAD.WIDE.U32 R18, R13, 0x4, R16 ;  /* 0x000000040d127825 */ /* 0x002fcc00078e0010 */
[----:B------:R-:W2:Y:S01]  /*02b0*/  LDG.E R18, desc[UR6][R18.64] ;  /* 0x0000000612127981 */ /* 0x000ea2000c1e1900 */
[----:B------:R-:W-:Y:S01]  /*02c0*/  IADD3 R27, PT, PT, R15, -0x2, RZ ;  /* 0xfffffffe0f1b7810 */ /* 0x000fe20007ffe0ff */
[----:B------:R-:W-:-:S06]  /*02d0*/  IMAD.WIDE.U32 R28, R4, 0x4, R16 ;  /* 0x00000004041c7825 */ /* 0x000fcc00078e0010 */
[----:B------:R-:W3:Y:S01]  /*02e0*/  LDG.E R28, desc[UR6][R28.64] ;  /* 0x000000061c1c7981 */ /* 0x000ee2000c1e1900 */
[----:B--2---:R-:W-:Y:S01]  /*02f0*/  FFMA R25, R22, R18, R25 ;  /* 0x0000001216197223 */ /* 0x004fe20000000019 */
[----:B------:R-:W-:Y:S01]  /*0300*/  IMAD.WIDE.U32 R22, R27, 0x4, R20 ;  /* 0x000000041b167825 */ /* 0x000fe200078e0014 */
[----:B------:R-:W-:-:S05]  /*0310*/  IADD3 R27, PT, PT, R15, -0x1, RZ ;  /* 0xffffffff0f1b7810 */ /* 0x000fca0007ffe0ff */
[----:B------:R-:W-:Y:S01]  /*0320*/  IMAD.WIDE.U32 R26, R27, 0x4, R20 ;  /* 0x000000041b1a7825 */ /* 0x000fe200078e0014 */
[----:B------:R-:W3:Y:S04]  /*0330*/  LDG.E R22, desc[UR6][R22.64] ;  /* 0x0000000616167981 */ /* 0x000ee8000c1e1900 */
[----:B------:R0:W2:Y:S02]  /*0340*/  LDG.E R18, desc[UR6][R26.64] ;  /* 0x000000061a127981 */ /* 0x0000a4000c1e1900 */
[----:B0-----:R-:W-:-:S05]  /*0350*/  IMAD.WIDE.U32 R26, R8, 0x4, R16 ;  /* 0x00000004081a7825 */ /* 0x001fca00078e0010 */
[----:B------:R-:W2:Y:S01]  /*0360*/  LDG.E R19, desc[UR6][R26.64] ;  /* 0x000000061a137981 */ /* 0x000ea2000c1e1900 */
[----:B------:R-:W-:Y:S01]  /*0370*/  IADD3 R23, PT, PT, R15, 0x1, RZ ;  /* 0x000000010f177810 */ /* 0x000fe20007ffe0ff */
[----:B---3--:R-:W-:-:S04]  /*0380*/  FFMA R25, R22, R28, R25 ;  /* 0x0000001c16197223 */ /* 0x008fc80000000019 */
[----:B--2---:R-:W-:Y:S01]  /*0390*/  FFMA R25, R18, R19, R25 ;  /* 0x0000001312197223 */ /* 0x004fe20000000019 */
[----:B------:R-:W-:-:S05]  /*03a0*/  IMAD.WIDE.U32 R18, R15, 0x4, R20 ;  /* 0x000000040f127825 */ /* 0x000fca00078e0014 */
[----:B------:R0:W2:Y:S02]  /*03b0*/  LDG.E R28, desc[UR6][R18.64] ;  /* 0x00000006121c7981 */ /* 0x0000a4000c1e1900 */
[----:B0-----:R-:W-:-:S04]  /*03c0*/  IMAD.WIDE.U32 R18, R23, 0x4, R20 ;  /* 0x0000000417127825 */ /* 0x001fc800078e0014 */
[--C-:B------:R-:W-:Y:S02]  /*03d0*/  IMAD.WIDE.U32 R22, R10, 0x4, R16.reuse ;  /* 0x000000040a167825 */ /* 0x100fe400078e0010 */
[----:B------:R-:W3:Y:S04]  /*03e0*/  LDG.E R18, desc[UR6][R18.64] ;  /* 0x0000000612127981 */ /* 0x000ee8000c1e1900 */
[----:B------:R0:W2:Y:S02]  /*03f0*/  LDG.E R29, desc[UR6][R22.64] ;  /* 0x00000006161d7981 */ /* 0x0000a4000c1e1900 */
[----:B0-----:R-:W-:-:S05]  /*0400*/  IMAD.WIDE.U32 R22, R12, 0x4, R16 ;  /* 0x000000040c167825 */ /* 0x001fca00078e0010 */
[----:B------:R0:W3:Y:S01]  /*0410*/  LDG.E R26, desc[UR6][R22.64] ;  /* 0x00000006161a7981 */ /* 0x0000e2000c1e1900 */
[C---:B------:R-:W-:Y:S02]  /*0420*/  IADD3 R27, PT, PT, R15.reuse, 0x3, RZ ;  /* 0x000000030f1b7810 */ /* 0x040fe40007ffe0ff */
[C---:B0-----:R-:W-:Y:S01]  /*0430*/  IADD3 R23, PT, PT, R15.reuse, 0x4, RZ ;  /* 0x000000040f177810 */ /* 0x041fe20007ffe0ff */
[----:B--2---:R-:W-:Y:S01]  /*0440*/  FFMA R25, R28, R29, R25 ;  /* 0x0000001d1c197223 */ /* 0x004fe20000000019 */
[----:B------:R-:W-:-:S05]  /*0450*/  IADD3 R29, PT, PT, R15, 0x2, RZ ;  /* 0x000000020f1d7810 */ /* 0x000fca0007ffe0ff */
[----:B------:R-:W-:-:S06]  /*0460*/  IMAD.WIDE.U32 R28, R29, 0x4, R20 ;  /* 0x000000041d1c7825 */ /* 0x000fcc00078e0014 */
[----:B------:R-:W2:Y:S01]  /*0470*/  LDG.E R28, desc[UR6][R28.64] ;  /* 0x000000061c1c7981 */ /* 0x000ea2000c1e1900 */
[----:B---3--:R-:W-:Y:S01]  /*0480*/  FFMA R25, R18, R26, R25 ;  /* 0x0000001a12197223 */ /* 0x008fe20000000019 */
[----:B------:R-:W-:-:S04]  /*0490*/  IMAD.WIDE.U32 R18, R14, 0x4, R16 ;  /* 0x000000040e127825 */ /* 0x000fc800078e0010 */
[--C-:B------:R-:W-:Y:S02]  /*04a0*/  IMAD.WIDE.U32 R26, R27, 0x4, R20.reuse ;  /* 0x000000041b1a7825 */ /* 0x100fe400078e0014 */
[----:B------:R-:W2:Y:S02]  /*04b0*/  LDG.E R18, desc[UR6][R18.64] ;  /* 0x0000000612127981 */ /* 0x000ea4000c1e1900 */
[----:B------:R-:W-:Y:S02]  /*04c0*/  IMAD.WIDE.U32 R20, R23, 0x4, R20 ;  /* 0x0000000417147825 */ /* 0x000fe400078e0014 */
[----:B------:R-:W3:Y:S02]  /*04d0*/  LDG.E R26, desc[UR6][R26.64] ;  /* 0x000000061a1a7981 */ /* 0x000ee4000c1e1900 */
[--C-:B------:R-:W-:Y:S02]  /*04e0*/  IMAD.WIDE.U32 R22, R9, 0x4, R16.reuse ;  /* 0x0000000409167825 */ /* 0x100fe400078e0010 */
[----:B------:R-:W4:Y:S02]  /*04f0*/  LDG.E R20, desc[UR6][R20.64] ;  /* 0x0000000614147981 */ /* 0x000f24000c1e1900 */
[----:B------:R-:W-:-:S02]  /*0500*/  IMAD.WIDE.U32 R16, R11, 0x4, R16 ;  /* 0x000000040b107825 */ /* 0x000fc400078e0010 */
[----:B------:R-:W3:Y:S04]  /*0510*/  LDG.E R23, desc[UR6][R22.64] ;  /* 0x0000000616177981 */ /* 0x000ee8000c1e1900 */
[----:B------:R-:W4:Y:S01]  /*0520*/  LDG.E R16, desc[UR6][R16.64] ;  /* 0x0000000610107981 */ /* 0x000f22000c1e1900 */
[----:B------:R-:W-:-:S04]  /*0530*/  IADD3 R24, PT, PT, R24, 0x8, RZ ;  /* 0x0000000818187810 */ /* 0x000fc80007ffe0ff */
[----:B------:R-:W-:Y:S02]  /*0540*/  ISETP.NE.AND P1, PT, R24, RZ, PT ;  /* 0x000000ff1800720c */ /* 0x000fe40003f25270 */
[----:B------:R-:W-:Y:S02]  /*0550*/  IADD3 R15, PT, PT, R15, 0x8, RZ ;  /* 0x000000080f0f7810 */ /* 0x000fe40007ffe0ff */
[C---:B------:R-:W-:Y:S02]  /*0560*/  LEA R4, R5.reuse, R4, 0x3 ;  /* 0x0000000405047211 */ /* 0x040fe400078e18ff */
[C---:B------:R-:W-:Y:S02]  /*0570*/  LEA R8, R5.reuse, R8, 0x3 ;  /* 0x0000000805087211 */ /* 0x040fe400078e18ff */
[C---:B------:R-:W-:Y:S02]  /*0580*/  LEA R10, R5.reuse, R10, 0x3 ;  /* 0x0000000a050a7211 */ /* 0x040fe400078e18ff */
[----:B------:R-:W-:-:S02]  /*0590*/  LEA R12, R5, R12, 0x3 ;  /* 0x0000000c050c7211 */ /* 0x000fc400078e18ff */
[C---:B------:R-:W-:Y:S02]  /*05a0*/  LEA R14, R5.reuse, R14, 0x3 ;  /* 0x0000000e050e7211 */ /* 0x040fe400078e18ff */
[C---:B------:R-:W-:Y:S02]  /*05b0*/  LEA R9, R5.reuse, R9, 0x3 ;  /* 0x0000000905097211 */ /* 0x040fe400078e18ff */
[C---:B------:R-:W-:Y:S02]  /*05c0*/  LEA R11, R5.reuse, R11, 0x3 ;  /* 0x0000000b050b7211 */ /* 0x040fe400078e18ff */
[----:B------:R-:W-:Y:S01]  /*05d0*/  LEA R13, R5, R13, 0x3 ;  /* 0x0000000d050d7211 */ /* 0x000fe200078e18ff */
[----:B--2---:R-:W-:-:S04]  /*05e0*/  FFMA R25, R28, R18, R25 ;  /* 0x000000121c197223 */ /* 0x004fc80000000019 */
[----:B---3--:R-:W-:-:S04]  /*05f0*/  FFMA R25, R26, R23, R25 ;  /* 0x000000171a197223 */ /* 0x008fc80000000019 */
[----:B----4-:R-:W-:Y:S01]  /*0600*/  FFMA R25, R20, R16, R25 ;  /* 0x0000001014197223 */ /* 0x010fe20000000019 */
[----:B------:R-:W-:Y:S06]  /*0610*/  @P1 BRA `(.L_x_2) ;  /* 0xfffffffc000c1947 */ /* 0x000fec000383ffff */
.L_x_1:
[----:B------:R-:W-:Y:S05]  /*0620*/  @!P0 BRA `(.L_x_0) ;  /* 0x0000000400048947 */ /* 0x000fea0003800000 */
[----:B------:R-:W-:Y:S02]  /*0630*/  ISETP.GE.U32.AND P0, PT, R6, 0x4, PT ;  /* 0x000000040600780c */ /* 0x000fe40003f06070 */
[----:B------:R-:W-:-:S04]  /*0640*/  LOP3.LUT R24, R2, 0x3, RZ, 0xc0, !PT ;  /* 0x0000000302187812 */ /* 0x000fc800078ec0ff */
[----:B------:R-:W-:-:S07]  /*0650*/  ISETP.NE.AND P1, PT, R24, RZ, PT ;  /* 0x000000ff1800720c */ /* 0x000fce0003f25270 */
[----:B------:R-:W-:Y:S06]  /*0660*/  @!P0 BRA `(.L_x_3) ;  /* 0x00000000007c8947 */ /* 0x000fec0003800000 */
[----:B------:R-:W0:Y:S01]  /*0670*/  LDC.64 R8, c[0x0][0x398] ;  /* 0x0000e600ff087b82 */ /* 0x000e220000000a00 */
[----:B------:R-:W-:Y:S02]  /*0680*/  IMAD R13, R3, R2, R7 ;  /* 0x00000002030d7224 */ /* 0x000fe400078e0207 */
[----:B------:R-:W-:-:S03]  /*0690*/  IMAD R6, R7, R5, R0 ;  /* 0x0000000507067224 */ /* 0x000fc600078e0200 */
[C---:B------:R-:W-:Y:S02]  /*06a0*/  IADD3 R21, PT, PT, R13.reuse, 0x1, RZ ;  /* 0x000000010d157810 */ /* 0x040fe40007ffe0ff */
[----:B------:R-:W1:Y:S01]  /*06b0*/  LDC.64 R10, c[0x0][0x390] ;  /* 0x0000e400ff0a7b82 */ /* 0x000e620000000a00 */
[C---:B------:R-:W-:Y:S02]  /*06c0*/  IADD3 R15, PT, PT, R13.reuse, 0x2, RZ ;  /* 0x000000020d0f7810 */ /* 0x040fe40007ffe0ff */
[----:B------:R-:W-:Y:S01]  /*06d0*/  IADD3 R27, PT, PT, R13, 0x3, RZ ;  /* 0x000000030d1b7810 */ /* 0x000fe20007ffe0ff */
[C---:B0-----:R-:W-:Y:S01]  /*06e0*/  IMAD.WIDE.U32 R18, R6.reuse, 0x4, R8 ;  /* 0x0000000406127825 */ /* 0x041fe200078e0008 */
[----:B------:R-:W-:-:S04]  /*06f0*/  IADD3 R6, PT, PT, R6, R5, RZ ;  /* 0x0000000506067210 */ /* 0x000fc80007ffe0ff */
[CC--:B------:R-:W-:Y:S01]  /*0700*/  IADD3 R14, PT, PT, R6.reuse, R5.reuse, RZ ;  /* 0x00000005060e7210 */ /* 0x0c0fe20007ffe0ff */
[--C-:B-1----:R-:W-:Y:S01]  /*0710*/  IMAD.WIDE.U32 R22, R13, 0x4, R10.reuse ;  /* 0x000000040d167825 */ /* 0x102fe200078e000a */
[----:B------:R-:W2:Y:S03]  /*0720*/  LDG.E R18, desc[UR6][R18.64] ;  /* 0x0000000612127981 */ /* 0x000ea6000c1e1900 */
[----:B------:R-:W-:Y:S01]  /*0730*/  IMAD.WIDE.U32 R20, R21, 0x4, R10 ;  /* 0x0000000415147825 */ /* 0x000fe200078e000a */
[----:B------:R-:W2:Y:S03]  /*0740*/  LDG.E R4, desc[UR6][R22.64] ;  /* 0x0000000616047981 */ /* 0x000ea6000c1e1900 */
[----:B------:R-:W-:Y:S01]  /*0750*/  IMAD.WIDE.U32 R16, R6, 0x4, R8 ;  /* 0x0000000406107825 */ /* 0x000fe200078e0008 */
[----:B------:R-:W-:Y:S01]  /*0760*/  IADD3 R29, PT, PT, R14, R5, RZ ;  /* 0x000000050e1d7210 */ /* 0x000fe20007ffe0ff */
[----:B------:R-:W3:Y:S02]  /*0770*/  LDG.E R20, desc[UR6][R20.64] ;  /* 0x0000000614147981 */ /* 0x000ee4000c1e1900 */
[----:B------:R-:W-:-:S02]  /*0780*/  IMAD.WIDE.U32 R12, R15, 0x4, R10 ;  /* 0x000000040f0c7825 */ /* 0x000fc400078e000a */
[----:B------:R-:W3:Y:S02]  /*0790*/  LDG.E R17, desc[UR6][R16.64] ;  /* 0x0000000610117981 */ /* 0x000ee4000c1e1900 */
[----:B------:R-:W-:Y:S02]  /*07a0*/  IMAD.WIDE.U32 R14, R14, 0x4, R8 ;  /* 0x000000040e0e7825 */ /* 0x000fe400078e0008 */
[----:B------:R-:W4:Y:S02]  /*07b0*/  LDG.E R13, desc[UR6][R12.64] ;  /* 0x000000060c0d7981 */ /* 0x000f24000c1e1900 */
[----:B------:R-:W-:Y:S02]  /*07c0*/  IMAD.WIDE.U32 R10, R27, 0x4, R10 ;  /* 0x000000041b0a7825 */ /* 0x000fe400078e000a */
[----:B------:R-:W4:Y:S02]  /*07d0*/  LDG.E R14, desc[UR6][R14.64] ;  /* 0x000000060e0e7981 */ /* 0x000f24000c1e1900 */
[----:B------:R-:W-:-:S02]  /*07e0*/  IMAD.WIDE.U32 R8, R29, 0x4, R8 ;  /* 0x000000041d087825 */ /* 0x000fc400078e0008 */
[----:B------:R-:W5:Y:S04]  /*07f0*/  LDG.E R11, desc[UR6][R10.64] ;  /* 0x000000060a0b7981 */ /* 0x000f68000c1e1900 */
[----:B------:R-:W5:Y:S01]  /*0800*/  LDG.E R8, desc[UR6][R8.64] ;  /* 0x0000000608087981 */ /* 0x000f62000c1e1900 */
[----:B------:R-:W-:Y:S01]  /*0810*/  IADD3 R7, PT, PT, R7, 0x4, RZ ;  /* 0x0000000407077810 */ /* 0x000fe20007ffe0ff */
[----:B--2---:R-:W-:-:S04]  /*0820*/  FFMA R25, R4, R18, R25 ;  /* 0x0000001204197223 */ /* 0x004fc80000000019 */
[----:B---3--:R-:W-:-:S04]  /*0830*/  FFMA R20, R20, R17, R25 ;  /* 0x0000001114147223 */ /* 0x008fc80000000019 */
[----:B----4-:R-:W-:-:S04]  /*0840*/  FFMA R20, R13, R14, R20 ;  /* 0x0000000e0d147223 */ /* 0x010fc80000000014 */
[----:B-----5:R-:W-:-:S07]  /*0850*/  FFMA R25, R11, R8, R20 ;  /* 0x000000080b197223 */ /* 0x020fce0000000014 */
.L_x_3:
[----:B------:R-:W-:Y:S05]  /*0860*/  @!P1 BRA `(.L_x_0) ;  /* 0x0000000000749947 */ /* 0x000fea0003800000 */
[----:B------:R-:W0:Y:S01]  /*0870*/  LDC.64 R16, c[0x0][0x390] ;  /* 0x0000e400ff107b82 */ /* 0x000e220000000a00 */
[----:B------:R-:W-:Y:S02]  /*0880*/  ISETP.NE.AND P0, PT, R24, 0x1, PT ;  /* 0x000000011800780c */ /* 0x000fe40003f05270 */
[----:B------:R-:W-:-:S04]  /*0890*/  LOP3.LUT R4, R2, 0x1, RZ, 0xc0, !PT ;  /* 0x0000000102047812 */ /* 0x000fc800078ec0ff */
[----:B------:R-:W-:Y:S01]  /*08a0*/  ISETP.NE.U32.AND P1, PT, R4, 0x1, PT ;  /* 0x000000010400780c */ /* 0x000fe20003f25070 */
[----:B------:R-:W1:Y:S06]  /*08b0*/  LDC.64 R8, c[0x0][0x398] ;  /* 0x0000e600ff087b82 */ /* 0x000e6c0000000a00 */
[----:B------:R-:W-:Y:S02]  /*08c0*/  @P0 IMAD R15, R3, R2, R7 ;  /* 0x00000002030f0224 */ /* 0x000fe400078e0207 */
[----:B------:R-:W2:Y:S01]  /*08d0*/  LDC.64 R10, c[0x0][0x390] ;  /* 0x0000e400ff0a7b82 */ /* 0x000ea20000000a00 */
[C---:B------:R-:W-:Y:S01]  /*08e0*/  @P0 IMAD R14, R7.reuse, R5, R0 ;  /* 0x00000005070e0224 */ /* 0x040fe200078e0200 */
[----:B------:R-:W-:-:S02]  /*08f0*/  @P0 IADD3 R7, PT, PT, R7, 0x2, RZ ;  /* 0x0000000207070810 */ /* 0x000fc40007ffe0ff */
[C---:B------:R-:W-:Y:S02]  /*0900*/  @P0 IADD3 R21, PT, PT, R15.reuse, 0x1, RZ ;  /* 0x000000010f150810 */ /* 0x040fe40007ffe0ff */
[----:B------:R-:W-:Y:S02]  /*0910*/  @P0 IADD3 R23, PT, PT, R14, R5, RZ ;  /* 0x000000050e170210 */ /* 0x000fe40007ffe0ff */
[----:B------:R-:W3:Y:S01]  /*0920*/  LDC.64 R12, c[0x0][0x398] ;  /* 0x0000e600ff0c7b82 */ /* 0x000ee20000000a00 */
[----:B0-----:R-:W-:-:S04]  /*0930*/  @P0 IMAD.WIDE.U32 R18, R15, 0x4, R16 ;  /* 0x000000040f120825 */ /* 0x001fc800078e0010 */
[----:B------:R-:W-:Y:S01]  /*0940*/  @P0 IMAD.WIDE.U32 R16, R21, 0x4, R16 ;  /* 0x0000000415100825 */ /* 0x000fe200078e0010 */
[----:B------:R-:W4:Y:S03]  /*0950*/  @P0 LDG.E R4, desc[UR6][R18.64] ;  /* 0x0000000612040981 */ /* 0x000f26000c1e1900 */
[----:B-1----:R-:W-:Y:S02]  /*0960*/  @P0 IMAD.WIDE.U32 R14, R14, 0x4, R8 ;  /* 0x000000040e0e0825 */ /* 0x002fe400078e0008 */
[----:B------:R-:W5:Y:S02]  /*0970*/  @P0 LDG.E R17, desc[UR6][R16.64] ;  /* 0x0000000610110981 */ /* 0x000f64000c1e1900 */
[----:B------:R-:W-:Y:S02]  /*0980*/  @!P1 IMAD R21, R3, R2, R7 ;  /* 0x0000000203159224 */ /* 0x000fe400078e0207 */
[----:B------:R-:W-:Y:S01]  /*0990*/  @P0 IMAD.WIDE.U32 R8, R23, 0x4, R8 ;  /* 0x0000000417080825 */ /* 0x000fe200078e0008 */
[----:B------:R-:W4:Y:S03]  /*09a0*/  @P0 LDG.E R14, desc[UR6][R14.64] ;  /* 0x000000060e0e0981 */ /* 0x000f26000c1e1900 */
[----:B------:R-:W-:-:S02]  /*09b0*/  @!P1 IMAD R7, R7, R5, R0 ;  /* 0x0000000507079224 */ /* 0x000fc400078e0200 */
[----:B--2---:R-:W-:Y:S01]  /*09c0*/  @!P1 IMAD.WIDE.U32 R10, R21, 0x4, R10 ;  /* 0x00000004150a9825 */ /* 0x004fe200078e000a */
[----:B------:R-:W5:Y:S03]  /*09d0*/  @P0 LDG.E R8, desc[UR6][R8.64] ;  /* 0x0000000608080981 */ /* 0x000f66000c1e1900 */
[----:B---3--:R-:W-:Y:S02]  /*09e0*/  @!P1 IMAD.WIDE.U32 R12, R7, 0x4, R12 ;  /* 0x00000004070c9825 */ /* 0x008fe400078e000c */
[----:B------:R-:W2:Y:S04]  /*09f0*/  @!P1 LDG.E R10, desc[UR6][R10.64] ;  /* 0x000000060a0a9981 */ /* 0x000ea8000c1e1900 */
[----:B------:R-:W2:Y:S01]  /*0a00*/  @!P1 LDG.E R12, desc[UR6][R12.64] ;  /* 0x000000060c0c9981 */ /* 0x000ea2000c1e1900 */
[----:B----4-:R-:W-:-:S04]  /*0a10*/  @P0 FFMA R4, R4, R14, R25 ;  /* 0x0000000e04040223 */ /* 0x010fc80000000019 */
[----:B-----5:R-:W-:-:S04]  /*0a20*/  @P0 FFMA R25, R17, R8, R4 ;  /* 0x0000000811190223 */ /* 0x020fc80000000004 */
[----:B--2---:R-:W-:-:S07]  /*0a30*/  @!P1 FFMA R25, R10, R12, R25 ;  /* 0x0000000c0a199223 */ /* 0x004fce0000000019 */
.L_x_0:
[----:B------:R-:W0:Y:S01]  /*0a40*/  LDC.64 R6, c[0x0][0x3a8] ;  /* 0x0000ea00ff067b82 */ /* 0x000e220000000a00 */
[----:B------:R-:W-:Y:S01]  /*0a50*/  IMAD R3, R3, R5, R0 ;  /* 0x0000000503037224 */ /* 0x000fe200078e0200 */
[----:B------:R-:W1:Y:S01]  /*0a60*/  LDCU UR5, c[0x0][0x3a0] ;  /* 0x00007400ff0577ac */ /* 0x000e620008000800 */
[----:B------:R-:W2:Y:S02]  /*0a70*/  LDCU UR8, c[0x0][0x38c] ;  /* 0x00007180ff0877ac */ /* 0x000ea40008000800 */
[----:B0-----:R-:W-:-:S05]  /*0a80*/  IMAD.WIDE.U32 R2, R3, 0x4, R6 ;  /* 0x0000000403027825 */ /* 0x001fca00078e0006 */
[----:B------:R-:W1:Y:S02]  /*0a90*/  LDG.E R0, desc[UR6][R2.64] ;  /* 0x0000000602007981 */ /* 0x000e64000c1e1900 */
[----:B-1----:R-:W-:-:S04]  /*0aa0*/  FMUL R0, R0, UR5 ;  /* 0x0000000500007c20 */ /* 0x002fc80008400000 */
[----:B--2---:R-:W-:-:S05]  /*0ab0*/  FFMA R25, R25, UR8, R0 ;  /* 0x0000000819197c23 */ /* 0x004fca0008000000 */
[----:B------:R-:W-:Y:S01]  /*0ac0*/  STG.E desc[UR6][R2.64], R25 ;  /* 0x0000001902007986 */ /* 0x000fe2000c101906 */
[----:B------:R-:W-:Y:S05]  /*0ad0*/  EXIT ;  /* 0x000000000000794d */ /* 0x000fea0003800000 */
.L_x_4:
[----:B------:R-:W-:-:S00]  /*0ae0*/  BRA `(.L_x_4) ;  /* 0xfffffffc00fc7947 */ /* 0x000fc0000383ffff */
[----:B------:R-:W-:-:S00]  /*0af0*/  NOP ;  /* 0x0000000000007918 */ /* 0x000fc00000000000 */
        /* <DEDUP_REMOVED lines=8> */
.L_x_5:


//--------------------- .nv.shared.reserved.0     --------------------------
	.section	.nv.shared.reserved.0,"aw",@nobits
	.weak		__nv_reservedSMEM_offset_0_alias
	.size		__nv_reservedSMEM_offset_0_alias, 0, 64
	.other		__nv_reservedSMEM_offset_0_alias,@"STO_CUDA_RESERVED_SHARED STV_DEFAULT"
__nv_reservedSMEM_offset_0_alias:
	.zero		0
	.zero		64


//--------------------- .nv.constant0._Z11sgemm_naiveiiifPKfS0_fPf --------------------------
	.section	.nv.constant0._Z11sgemm_naiveiiifPKfS0_fPf,"a",@progbits
	.sectionflags	@""
	.align	4
.nv.constant0._Z11sgemm_naiveiiifPKfS0_fPf:
	.zero		944


//--------------------- SYMBOLS --------------------------

	.type		.nv.reservedSmem.offset0,@object
	.size		.nv.reservedSmem.offset0,0x4
